//
// Generated by NVIDIA NVVM Compiler
//
// Compiler Build ID: CL-36424714
// Cuda compilation tools, release 13.0, V13.0.88
// Based on NVVM 20.0.0
//

.version 9.0
.target sm_100
.address_size 64

	// .globl	_Z13conway_kernelPhS_S_ii

.visible .entry _Z13conway_kernelPhS_S_ii(
	.param .u64 .ptr .align 1 _Z13conway_kernelPhS_S_ii_param_0,
	.param .u64 .ptr .align 1 _Z13conway_kernelPhS_S_ii_param_1,
	.param .u64 .ptr .align 1 _Z13conway_kernelPhS_S_ii_param_2,
	.param .u32 _Z13conway_kernelPhS_S_ii_param_3,
	.param .u32 _Z13conway_kernelPhS_S_ii_param_4
)
{
	.reg .pred 	%p<24>;
	.reg .b16 	%rs<4>;
	.reg .b32 	%r<267>;
	.reg .b64 	%rd<25>;

	ld.param.u64 	%rd4, [_Z13conway_kernelPhS_S_ii_param_0];
	ld.param.u64 	%rd3, [_Z13conway_kernelPhS_S_ii_param_1];
	ld.param.u32 	%r57, [_Z13conway_kernelPhS_S_ii_param_3];
	ld.param.u32 	%r56, [_Z13conway_kernelPhS_S_ii_param_4];
	cvta.to.global.u64 	%rd1, %rd4;
	mov.u32 	%r58, %tid.x;
	mov.u32 	%r59, %ctaid.x;
	mul.lo.s32 	%r1, %r56, %r57;
	mov.u32 	%r2, %ntid.x;
	mad.lo.s32 	%r60, %r59, %r2, %r58;
	shl.b32 	%r254, %r60, 1;
	setp.ge.s32 	%p2, %r254, %r1;
	@%p2 bra 	$L__BB0_37;
	mov.u32 	%r61, %nctaid.x;
	mul.lo.s32 	%r62, %r61, %r2;
	shl.b32 	%r4, %r62, 1;
	add.s32 	%r5, %r56, -1;
	sub.s32 	%r6, %r1, %r56;
	cvta.to.global.u64 	%rd2, %rd3;
$L__BB0_2:
	add.s32 	%r63, %r5, %r254;
	rem.s32 	%r64, %r63, %r56;
	rem.s32 	%r65, %r254, %r56;
	sub.s32 	%r8, %r254, %r65;
	add.s32 	%r66, %r6, %r8;
	rem.u32 	%r9, %r66, %r1;
	add.s32 	%r67, %r8, %r56;
	rem.u32 	%r10, %r67, %r1;
	add.s32 	%r68, %r9, %r64;
	cvt.u64.u32 	%rd5, %r68;
	add.s64 	%rd6, %rd1, %rd5;
	ld.global.u8 	%r69, [%rd6];
	shl.b32 	%r70, %r69, 16;
	add.s32 	%r71, %r8, %r64;
	cvt.u64.u32 	%rd7, %r71;
	add.s64 	%rd8, %rd1, %rd7;
	ld.global.u8 	%r72, [%rd8];
	shl.b32 	%r73, %r72, 16;
	add.s32 	%r74, %r10, %r64;
	cvt.u64.u32 	%rd9, %r74;
	add.s64 	%rd10, %rd1, %rd9;
	ld.global.u8 	%r75, [%rd10];
	shl.b32 	%r76, %r75, 16;
	add.s32 	%r77, %r64, 1;
	rem.u32 	%r258, %r77, %r56;
	add.s32 	%r78, %r258, %r9;
	cvt.u64.u32 	%rd11, %r78;
	add.s64 	%rd12, %rd1, %rd11;
	ld.global.u8 	%rs1, [%rd12];
	mul.wide.u16 	%r79, %rs1, 256;
	or.b32  	%r257, %r79, %r70;
	add.s32 	%r80, %r258, %r8;
	cvt.u64.u32 	%rd13, %r80;
	add.s64 	%rd14, %rd1, %rd13;
	ld.global.u8 	%rs2, [%rd14];
	mul.wide.u16 	%r81, %rs2, 256;
	or.b32  	%r256, %r81, %r73;
	add.s32 	%r82, %r258, %r10;
	cvt.u64.u32 	%rd15, %r82;
	add.s64 	%rd16, %rd1, %rd15;
	ld.global.u8 	%rs3, [%rd16];
	mul.wide.u16 	%r83, %rs3, 256;
	or.b32  	%r255, %r83, %r76;
	mov.pred 	%p23, -1;
$L__BB0_3:
	mov.u32 	%r18, %r258;
	mov.pred 	%p1, %p23;
	add.s32 	%r86, %r18, 1;
	setp.eq.s32 	%p4, %r86, %r56;
	selp.b32 	%r258, 0, %r86, %p4;
	add.s32 	%r87, %r258, %r9;
	cvt.u64.u32 	%rd17, %r87;
	add.s64 	%rd18, %rd1, %rd17;
	ld.global.u8 	%r88, [%rd18];
	or.b32  	%r20, %r257, %r88;
	add.s32 	%r89, %r258, %r8;
	cvt.u64.u32 	%rd19, %r89;
	add.s64 	%rd20, %rd1, %rd19;
	ld.global.u8 	%r90, [%rd20];
	or.b32  	%r21, %r256, %r90;
	add.s32 	%r91, %r258, %r10;
	cvt.u64.u32 	%rd21, %r91;
	add.s64 	%rd22, %rd1, %rd21;
	ld.global.u8 	%r92, [%rd22];
	or.b32  	%r22, %r255, %r92;
	and.b32  	%r93, %r257, 81920;
	and.b32  	%r94, %r256, 81920;
	add.s32 	%r95, %r94, %r93;
	and.b32  	%r96, %r255, 81920;
	add.s32 	%r97, %r95, %r96;
	shr.u32 	%r98, %r97, 14;
	and.b32  	%r99, %r98, 3;
	shr.u32 	%r100, %r97, 16;
	shr.u32 	%r101, %r257, 15;
	and.b32  	%r102, %r101, 1;
	shr.u32 	%r103, %r255, 15;
	and.b32  	%r104, %r103, 1;
	add.s32 	%r105, %r104, %r102;
	add.s32 	%r106, %r105, %r100;
	add.s32 	%r85, %r106, %r99;
	mov.b32 	%r259, 2;
	setp.eq.s32 	%p5, %r85, 3;
	@%p5 bra 	$L__BB0_7;
	setp.ne.s32 	%p6, %r85, 2;
	@%p6 bra 	$L__BB0_6;
	shr.u32 	%r107, %r256, 14;
	and.b32  	%r259, %r107, 2;
	bra.uni 	$L__BB0_7;
$L__BB0_6:
	mov.b32 	%r259, 0;
$L__BB0_7:
	shl.b32 	%r111, %r20, 1;
	shl.b32 	%r25, %r21, 1;
	shl.b32 	%r112, %r22, 1;
	and.b32  	%r113, %r111, 81920;
	and.b32  	%r114, %r25, 81920;
	add.s32 	%r115, %r114, %r113;
	and.b32  	%r116, %r112, 81920;
	add.s32 	%r117, %r115, %r116;
	shr.u32 	%r118, %r117, 14;
	and.b32  	%r119, %r118, 3;
	shr.u32 	%r120, %r117, 16;
	shr.u32 	%r121, %r20, 14;
	and.b32  	%r122, %r121, 1;
	shr.u32 	%r123, %r22, 14;
	and.b32  	%r124, %r123, 1;
	add.s32 	%r125, %r124, %r122;
	add.s32 	%r126, %r125, %r120;
	add.s32 	%r110, %r126, %r119;
	mov.b32 	%r260, 1;
	setp.eq.s32 	%p7, %r110, 3;
	@%p7 bra 	$L__BB0_11;
	setp.ne.s32 	%p8, %r110, 2;
	@%p8 bra 	$L__BB0_10;
	shr.u32 	%r127, %r25, 15;
	and.b32  	%r260, %r127, 1;
	bra.uni 	$L__BB0_11;
$L__BB0_10:
	mov.b32 	%r260, 0;
$L__BB0_11:
	add.s32 	%r28, %r260, %r259;
	shl.b32 	%r131, %r20, 2;
	shl.b32 	%r29, %r21, 2;
	shl.b32 	%r132, %r22, 2;
	and.b32  	%r133, %r131, 81920;
	and.b32  	%r134, %r29, 81920;
	add.s32 	%r135, %r134, %r133;
	and.b32  	%r136, %r132, 81920;
	add.s32 	%r137, %r135, %r136;
	shr.u32 	%r138, %r137, 14;
	and.b32  	%r139, %r138, 3;
	shr.u32 	%r140, %r137, 16;
	shr.u32 	%r141, %r20, 13;
	and.b32  	%r142, %r141, 1;
	shr.u32 	%r143, %r22, 13;
	and.b32  	%r144, %r143, 1;
	add.s32 	%r145, %r144, %r142;
	add.s32 	%r146, %r145, %r140;
	add.s32 	%r130, %r146, %r139;
	mov.b32 	%r261, 2;
	setp.eq.s32 	%p9, %r130, 3;
	@%p9 bra 	$L__BB0_15;
	setp.ne.s32 	%p10, %r130, 2;
	@%p10 bra 	$L__BB0_14;
	shr.u32 	%r147, %r29, 14;
	and.b32  	%r261, %r147, 2;
	bra.uni 	$L__BB0_15;
$L__BB0_14:
	mov.b32 	%r261, 0;
$L__BB0_15:
	shl.b32 	%r151, %r20, 3;
	shl.b32 	%r32, %r21, 3;
	shl.b32 	%r152, %r22, 3;
	and.b32  	%r153, %r151, 81920;
	and.b32  	%r154, %r32, 81920;
	add.s32 	%r155, %r154, %r153;
	and.b32  	%r156, %r152, 81920;
	add.s32 	%r157, %r155, %r156;
	shr.u32 	%r158, %r157, 14;
	and.b32  	%r159, %r158, 3;
	shr.u32 	%r160, %r157, 16;
	shr.u32 	%r161, %r20, 12;
	and.b32  	%r162, %r161, 1;
	shr.u32 	%r163, %r22, 12;
	and.b32  	%r164, %r163, 1;
	add.s32 	%r165, %r164, %r162;
	add.s32 	%r166, %r165, %r160;
	add.s32 	%r150, %r166, %r159;
	shl.b32 	%r167, %r28, 2;
	or.b32  	%r33, %r167, %r261;
	mov.b32 	%r262, 1;
	setp.eq.s32 	%p11, %r150, 3;
	@%p11 bra 	$L__BB0_19;
	setp.ne.s32 	%p12, %r150, 2;
	@%p12 bra 	$L__BB0_18;
	shr.u32 	%r168, %r32, 15;
	and.b32  	%r262, %r168, 1;
	bra.uni 	$L__BB0_19;
$L__BB0_18:
	mov.b32 	%r262, 0;
$L__BB0_19:
	add.s32 	%r36, %r262, %r33;
	shl.b32 	%r172, %r20, 4;
	shl.b32 	%r37, %r21, 4;
	shl.b32 	%r173, %r22, 4;
	and.b32  	%r174, %r172, 81920;
	and.b32  	%r175, %r37, 81920;
	add.s32 	%r176, %r175, %r174;
	and.b32  	%r177, %r173, 81920;
	add.s32 	%r178, %r176, %r177;
	shr.u32 	%r179, %r178, 14;
	and.b32  	%r180, %r179, 3;
	shr.u32 	%r181, %r178, 16;
	shr.u32 	%r182, %r20, 11;
	and.b32  	%r183, %r182, 1;
	shr.u32 	%r184, %r22, 11;
	and.b32  	%r185, %r184, 1;
	add.s32 	%r186, %r185, %r183;
	add.s32 	%r187, %r186, %r181;
	add.s32 	%r171, %r187, %r180;
	mov.b32 	%r263, 2;
	setp.eq.s32 	%p13, %r171, 3;
	@%p13 bra 	$L__BB0_23;
	setp.ne.s32 	%p14, %r171, 2;
	@%p14 bra 	$L__BB0_22;
	shr.u32 	%r188, %r37, 14;
	and.b32  	%r263, %r188, 2;
	bra.uni 	$L__BB0_23;
$L__BB0_22:
	mov.b32 	%r263, 0;
$L__BB0_23:
	shl.b32 	%r192, %r20, 5;
	shl.b32 	%r40, %r21, 5;
	shl.b32 	%r193, %r22, 5;
	and.b32  	%r194, %r192, 81920;
	and.b32  	%r195, %r40, 81920;
	add.s32 	%r196, %r195, %r194;
	and.b32  	%r197, %r193, 81920;
	add.s32 	%r198, %r196, %r197;
	shr.u32 	%r199, %r198, 14;
	and.b32  	%r200, %r199, 3;
	shr.u32 	%r201, %r198, 16;
	shr.u32 	%r202, %r20, 10;
	and.b32  	%r203, %r202, 1;
	shr.u32 	%r204, %r22, 10;
	and.b32  	%r205, %r204, 1;
	add.s32 	%r206, %r205, %r203;
	add.s32 	%r207, %r206, %r201;
	add.s32 	%r191, %r207, %r200;
	shl.b32 	%r208, %r36, 2;
	or.b32  	%r41, %r208, %r263;
	mov.b32 	%r264, 1;
	setp.eq.s32 	%p15, %r191, 3;
	@%p15 bra 	$L__BB0_27;
	setp.ne.s32 	%p16, %r191, 2;
	@%p16 bra 	$L__BB0_26;
	shr.u32 	%r209, %r40, 15;
	and.b32  	%r264, %r209, 1;
	bra.uni 	$L__BB0_27;
$L__BB0_26:
	mov.b32 	%r264, 0;
$L__BB0_27:
	add.s32 	%r44, %r264, %r41;
	shl.b32 	%r213, %r20, 6;
	shl.b32 	%r45, %r21, 6;
	shl.b32 	%r214, %r22, 6;
	and.b32  	%r215, %r213, 81920;
	and.b32  	%r216, %r45, 81920;
	add.s32 	%r217, %r216, %r215;
	and.b32  	%r218, %r214, 81920;
	add.s32 	%r219, %r217, %r218;
	shr.u32 	%r220, %r219, 14;
	and.b32  	%r221, %r220, 3;
	shr.u32 	%r222, %r219, 16;
	shr.u32 	%r223, %r20, 9;
	and.b32  	%r224, %r223, 1;
	shr.u32 	%r225, %r22, 9;
	and.b32  	%r226, %r225, 1;
	add.s32 	%r227, %r226, %r224;
	add.s32 	%r228, %r227, %r222;
	add.s32 	%r212, %r228, %r221;
	mov.b32 	%r265, 2;
	setp.eq.s32 	%p17, %r212, 3;
	@%p17 bra 	$L__BB0_31;
	setp.ne.s32 	%p18, %r212, 2;
	@%p18 bra 	$L__BB0_30;
	shr.u32 	%r229, %r45, 14;
	and.b32  	%r265, %r229, 2;
	bra.uni 	$L__BB0_31;
$L__BB0_30:
	mov.b32 	%r265, 0;
$L__BB0_31:
	shl.b32 	%r233, %r20, 7;
	shl.b32 	%r48, %r21, 7;
	shl.b32 	%r234, %r22, 7;
	and.b32  	%r235, %r233, 81920;
	and.b32  	%r236, %r48, 81920;
	add.s32 	%r237, %r236, %r235;
	and.b32  	%r238, %r234, 81920;
	add.s32 	%r239, %r237, %r238;
	shr.u32 	%r240, %r239, 14;
	and.b32  	%r241, %r240, 3;
	shr.u32 	%r242, %r239, 16;
	shr.u32 	%r243, %r20, 8;
	and.b32  	%r244, %r243, 1;
	shr.u32 	%r245, %r22, 8;
	and.b32  	%r246, %r245, 1;
	add.s32 	%r247, %r246, %r244;
	add.s32 	%r248, %r247, %r242;
	add.s32 	%r232, %r248, %r241;
	shl.b32 	%r249, %r44, 2;
	or.b32  	%r49, %r249, %r265;
	mov.b32 	%r266, 1;
	setp.eq.s32 	%p19, %r232, 3;
	@%p19 bra 	$L__BB0_35;
	setp.ne.s32 	%p20, %r232, 2;
	@%p20 bra 	$L__BB0_34;
	shr.u32 	%r250, %r48, 15;
	and.b32  	%r266, %r250, 1;
	bra.uni 	$L__BB0_35;
$L__BB0_34:
	mov.b32 	%r266, 0;
$L__BB0_35:
	add.s32 	%r252, %r266, %r49;
	shl.b32 	%r257, %r20, 8;
	shl.b32 	%r256, %r21, 8;
	shl.b32 	%r255, %r22, 8;
	add.s32 	%r253, %r18, %r8;
	cvt.u64.u32 	%rd23, %r253;
	add.s64 	%rd24, %rd2, %rd23;
	st.global.u8 	[%rd24], %r252;
	mov.pred 	%p23, 0;
	@%p1 bra 	$L__BB0_3;
	add.s32 	%r254, %r254, %r4;
	setp.lt.s32 	%p22, %r254, %r1;
	@%p22 bra 	$L__BB0_2;
$L__BB0_37:
	ret;

}


// ===== COMPILED SASS (sm_100) =====

	.target	sm_100

	.elftype	@"ET_EXEC"


//--------------------- .note.nv.tkinfo           --------------------------
	.section	.note.nv.tkinfo,"",@"SHT_NOTE"
	.sectionflags	@"SHF_NOTE_NV_TKINFO"
	.tkinfo
        /*0018*/ 	.word	0x00000002
        /*0030*/ 	.string	""
        /*0030*/ 	.string	"ptxas"
        /*0030*/ 	.string	"Cuda compilation tools, release 13.0, V13.0.88"
        /*0030*/ 	.string	"Build cuda_13.0.r13.0/compiler.36424714_0"
        /*0030*/ 	.string	"-arch sm_100 -m 64 "



//--------------------- .note.nv.cuinfo           --------------------------
	.section	.note.nv.cuinfo,"",@"SHT_NOTE"
	.sectionflags	@"SHF_NOTE_NV_CUINFO"
        /*0018*/ 	.short	0x0002
        /*001a*/ 	.short	0x0064
        /*001c*/ 	.short	0x0082
	.zero		2


//--------------------- .nv.info                  --------------------------
	.section	.nv.info,"",@"SHT_CUDA_INFO"
	.align	4


	//----- nvinfo : EIATTR_REGCOUNT
	.align		4
        /*0000*/ 	.byte	0x04, 0x2f
        /*0002*/ 	.short	(.L_1 - .L_0)
	.align		4
.L_0:
        /*0004*/ 	.word	index@(_Z13conway_kernelPhS_S_ii)
        /*0008*/ 	.word	0x0000001f


	//----- nvinfo : EIATTR_FRAME_SIZE
	.align		4
.L_1:
        /*000c*/ 	.byte	0x04, 0x11
        /*000e*/ 	.short	(.L_3 - .L_2)
	.align		4
.L_2:
        /*0010*/ 	.word	index@(_Z13conway_kernelPhS_S_ii)
        /*0014*/ 	.word	0x00000000


	//----- nvinfo : EIATTR_MIN_STACK_SIZE
	.align		4
.L_3:
        /*0018*/ 	.byte	0x04, 0x12
        /*001a*/ 	.short	(.L_5 - .L_4)
	.align		4
.L_4:
        /*001c*/ 	.word	index@(_Z13conway_kernelPhS_S_ii)
        /*0020*/ 	.word	0x00000000
.L_5:


//--------------------- .nv.compat                --------------------------
	.section	.nv.compat,"",@"SHT_CUDA_COMPAT_INFO"
	.align	4
        /*0000*/ 	.byte	0x02, 0x09, 0x00, 0x00, 0x02, 0x02, 0x01, 0x00, 0x02, 0x05, 0x05, 0x00, 0x03, 0x07, 0x01, 0x01
        /*0010*/ 	.byte	0x02, 0x03, 0x00, 0x00, 0x02, 0x06, 0x01, 0x00, 0x04, 0x0b, 0x08, 0x00, 0x09, 0x00, 0x00, 0x00
        /*0020*/ 	.byte	0x00, 0x00, 0x00, 0x00


//--------------------- .nv.info._Z13conway_kernelPhS_S_ii --------------------------
	.section	.nv.info._Z13conway_kernelPhS_S_ii,"",@"SHT_CUDA_INFO"
	.sectionflags	@""
	.align	4


	//----- nvinfo : EIATTR_CUDA_API_VERSION
	.align		4
        /*0000*/ 	.byte	0x04, 0x37
        /*0002*/ 	.short	(.L_7 - .L_6)
.L_6:
        /*0004*/ 	.word	0x00000082


	//----- nvinfo : EIATTR_KPARAM_INFO
	.align		4
.L_7:
        /*0008*/ 	.byte	0x04, 0x17
        /*000a*/ 	.short	(.L_9 - .L_8)
.L_8:
        /*000c*/ 	.word	0x00000000
        /*0010*/ 	.short	0x0004
        /*0012*/ 	.short	0x001c
        /*0014*/ 	.byte	0x00, 0xf0, 0x11, 0x00


	//----- nvinfo : EIATTR_KPARAM_INFO
	.align		4
.L_9:
        /*0018*/ 	.byte	0x04, 0x17
        /*001a*/ 	.short	(.L_11 - .L_10)
.L_10:
        /*001c*/ 	.word	0x00000000
        /*0020*/ 	.short	0x0003
        /*0022*/ 	.short	0x0018
        /*0024*/ 	.byte	0x00, 0xf0, 0x11, 0x00


	//----- nvinfo : EIATTR_KPARAM_INFO
	.align		4
.L_11:
        /*0028*/ 	.byte	0x04, 0x17
        /*002a*/ 	.short	(.L_13 - .L_12)
.L_12:
        /*002c*/ 	.word	0x00000000
        /*0030*/ 	.short	0x0002
        /*0032*/ 	.short	0x0010
        /*0034*/ 	.byte	0x00, 0xf5, 0x21, 0x00


	//----- nvinfo : EIATTR_KPARAM_INFO
	.align		4
.L_13:
        /*0038*/ 	.byte	0x04, 0x17
        /*003a*/ 	.short	(.L_15 - .L_14)
.L_14:
        /*003c*/ 	.word	0x00000000
        /*0040*/ 	.short	0x0001
        /*0042*/ 	.short	0x0008
        /*0044*/ 	.byte	0x00, 0xf5, 0x21, 0x00


	//----- nvinfo : EIATTR_KPARAM_INFO
	.align		4
.L_15:
        /*0048*/ 	.byte	0x04, 0x17
        /*004a*/ 	.short	(.L_17 - .L_16)
.L_16:
        /*004c*/ 	.word	0x00000000
        /*0050*/ 	.short	0x0000
        /*0052*/ 	.short	0x0000
        /*0054*/ 	.byte	0x00, 0xf5, 0x21, 0x00


	//----- nvinfo : EIATTR_SPARSE_MMA_MASK
	.align		4
.L_17:
        /*0058*/ 	.byte	0x03, 0x50
        /*005a*/ 	.short	0x0000


	//----- nvinfo : EIATTR_MAXREG_COUNT
	.align		4
        /*005c*/ 	.byte	0x03, 0x1b
        /*005e*/ 	.short	0x00ff


	//----- nvinfo : EIATTR_MERCURY_ISA_VERSION
	.align		4
        /*0060*/ 	.byte	0x03, 0x5f
        /*0062*/ 	.short	0x0101


	//----- nvinfo : EIATTR_VRC_CTA_INIT_COUNT
	.align		4
        /*0064*/ 	.byte	0x02, 0x4a
	.zero		1
	.zero		1


	//----- nvinfo : EIATTR_EXIT_INSTR_OFFSETS
	.align		4
        /*0068*/ 	.byte	0x04, 0x1c
        /*006a*/ 	.short	(.L_19 - .L_18)


	//   ....[0]....
.L_18:
        /*006c*/ 	.word	0x00000090


	//   ....[1]....
        /*0070*/ 	.word	0x00001740


	//----- nvinfo : EIATTR_CRS_STACK_SIZE
	.align		4
.L_19:
        /*0074*/ 	.byte	0x04, 0x1e
        /*0076*/ 	.short	(.L_21 - .L_20)
.L_20:
        /*0078*/ 	.word	0x00000000


	//----- nvinfo : EIATTR_CBANK_PARAM_SIZE
	.align		4
.L_21:
        /*007c*/ 	.byte	0x03, 0x19
        /*007e*/ 	.short	0x0020


	//----- nvinfo : EIATTR_PARAM_CBANK
	.align		4
        /*0080*/ 	.byte	0x04, 0x0a
        /*0082*/ 	.short	(.L_23 - .L_22)
	.align		4
.L_22:
        /*0084*/ 	.word	index@(.nv.constant0._Z13conway_kernelPhS_S_ii)
        /*0088*/ 	.short	0x0380
        /*008a*/ 	.short	0x0020


	//----- nvinfo : EIATTR_SW_WAR
	.align		4
.L_23:
        /*008c*/ 	.byte	0x04, 0x36
        /*008e*/ 	.short	(.L_25 - .L_24)
.L_24:
        /*0090*/ 	.word	0x00000008
.L_25:


//--------------------- .nv.callgraph             --------------------------
	.section	.nv.callgraph,"",@"SHT_CUDA_CALLGRAPH"
	.align	4
	.sectionentsize	8
	.align		4
        /*0000*/ 	.word	0x00000000
	.align		4
        /*0004*/ 	.word	0xffffffff
	.align		4
        /*0008*/ 	.word	0x00000000
	.align		4
        /*000c*/ 	.word	0xfffffffe
	.align		4
        /*0010*/ 	.word	0x00000000
	.align		4
        /*0014*/ 	.word	0xfffffffd
	.align		4
        /*0018*/ 	.word	0x00000000
	.align		4
        /*001c*/ 	.word	0xfffffffc


//--------------------- .text._Z13conway_kernelPhS_S_ii --------------------------
	.section	.text._Z13conway_kernelPhS_S_ii,"ax",@progbits
	.align	128
        .global         _Z13conway_kernelPhS_S_ii
        .type           _Z13conway_kernelPhS_S_ii,@function
        .size           _Z13conway_kernelPhS_S_ii,(.L_x_19 - _Z13conway_kernelPhS_S_ii)
        .other          _Z13conway_kernelPhS_S_ii,@"STO_CUDA_ENTRY STV_DEFAULT"
_Z13conway_kernelPhS_S_ii:
.text._Z13conway_kernelPhS_S_ii:
[----:B------:R-:W-:Y:S01]  /*0000*/  LDC R1, c[0x0][0x37c] ;  /* 0x0000df00ff017b82 */ /* 0x000fe20000000800 */
[----:B------:R-:W0:Y:S07]  /*0010*/  S2R R0, SR_TID.X ;  /* 0x0000000000007919 */ /* 0x000e2e0000002100 */
[----:B------:R-:W0:Y:S01]  /*0020*/  S2UR UR6, SR_CTAID.X ;  /* 0x00000000000679c3 */ /* 0x000e220000002500 */
[----:B------:R-:W1:Y:S07]  /*0030*/  LDCU.64 UR4, c[0x0][0x398] ;  /* 0x00007300ff0477ac */ /* 0x000e6e0008000a00 */
[----:B------:R-:W0:Y:S01]  /*0040*/  LDC R3, c[0x0][0x360] ;  /* 0x0000d800ff037b82 */ /* 0x000e220000000800 */
[----:B-1----:R-:W-:Y:S01]  /*0050*/  UIMAD UR4, UR5, UR4, URZ ;  /* 0x00000004050472a4 */ /* 0x002fe2000f8e02ff */
[----:B0-----:R-:W-:-:S04]  /*0060*/  IMAD R0, R3, UR6, R0 ;  /* 0x0000000603007c24 */ /* 0x001fc8000f8e0200 */
[----:B------:R-:W-:-:S05]  /*0070*/  IMAD.SHL.U32 R0, R0, 0x2, RZ ;  /* 0x0000000200007824 */ /* 0x000fca00078e00ff */
[----:B------:R-:W-:-:S13]  /*0080*/  ISETP.GE.AND P0, PT, R0, UR4, PT ;  /* 0x0000000400007c0c */ /* 0x000fda000bf06270 */
[----:B------:R-:W-:Y:S05]  /*0090*/  @P0 EXIT ;  /* 0x000000000000094d */ /* 0x000fea0003800000 */
[----:B------:R-:W0:Y:S01]  /*00a0*/  LDCU UR6, c[0x0][0x370] ;  /* 0x00006e00ff0677ac */ /* 0x000e220008000800 */
[----:B------:R-:W1:Y:S01]  /*00b0*/  LDCU.64 UR8, c[0x0][0x358] ;  /* 0x00006b00ff0877ac */ /* 0x000e620008000a00 */
[----:B------:R-:W2:Y:S01]  /*00c0*/  LDCU UR12, c[0x0][0x39c] ;  /* 0x00007380ff0c77ac */ /* 0x000ea20008000800 */
[----:B------:R-:W3:Y:S01]  /*00d0*/  LDCU.64 UR14, c[0x0][0x380] ;  /* 0x00007000ff0e77ac */ /* 0x000ee20008000a00 */
[----:B------:R-:W4:Y:S01]  /*00e0*/  LDCU.64 UR10, c[0x0][0x388] ;  /* 0x00007100ff0a77ac */ /* 0x000f220008000a00 */
[----:B0-----:R-:W-:Y:S01]  /*00f0*/  IMAD R3, R3, UR6, RZ ;  /* 0x0000000603037c24 */ /* 0x001fe2000f8e02ff */
[----:B-1----:R-:W-:-:S12]  /*0100*/  UIADD3 UR5, UPT, UPT, UR4, -UR5, URZ ;  /* 0x8000000504057290 */ /* 0x002fd8000fffe0ff */
.L_x_17:
[----:B0-----:R-:W0:Y:S01]  /*0110*/  LDC R7, c[0x0][0x39c] ;  /* 0x0000e700ff077b82 */ /* 0x001e220000000800 */
[----:B------:R-:W-:Y:S01]  /*0120*/  IABS R13, R0 ;  /* 0x00000000000d7213 */ /* 0x000fe20000000000 */
[----:B------:R-:W1:Y:S01]  /*0130*/  LDCU.64 UR6, c[0x0][0x380] ;  /* 0x00007000ff0677ac */ /* 0x000e620008000a00 */
[C---:B------:R-:W-:Y:S02]  /*0140*/  ISETP.GE.AND P3, PT, R0.reuse, RZ, PT ;  /* 0x000000ff0000720c */ /* 0x040fe40003f66270 */
[----:B0-----:R-:W-:Y:S01]  /*0150*/  IABS R2, R7 ;  /* 0x0000000700027213 */ /* 0x001fe20000000000 */
[----:B------:R-:W0:Y:S01]  /*0160*/  I2F.U32.RP R10, R7 ;  /* 0x00000007000a7306 */ /* 0x000e220000209000 */
[----:B------:R-:W-:-:S04]  /*0170*/  IADD3 R6, PT, PT, R0, -0x1, R7 ;  /* 0xffffffff00067810 */ /* 0x000fc80007ffe007 */
[----:B------:R-:W-:-:S03]  /*0180*/  IABS R11, R6 ;  /* 0x00000006000b7213 */ /* 0x000fc60000000000 */
[----:B------:R-:W5:Y:S08]  /*0190*/  I2F.RP R8, R2 ;  /* 0x0000000200087306 */ /* 0x000f700000209400 */
[----:B0-----:R-:W-:Y:S08]  /*01a0*/  MUFU.RCP R10, R10 ;  /* 0x0000000a000a7308 */ /* 0x001ff00000001000 */
[----:B-----5:R-:W0:Y:S02]  /*01b0*/  MUFU.RCP R8, R8 ;  /* 0x0000000800087308 */ /* 0x020e240000001000 */
[----:B0-----:R-:W-:-:S06]  /*01c0*/  VIADD R4, R8, 0xffffffe ;  /* 0x0ffffffe08047836 */ /* 0x001fcc0000000000 */
[----:B------:R-:W0:Y:S08]  /*01d0*/  I2F.U32.RP R8, UR4 ;  /* 0x0000000400087d06 */ /* 0x000e300008209000 */
[----:B------:R5:W2:Y:S08]  /*01e0*/  F2I.FTZ.U32.TRUNC.NTZ R5, R4 ;  /* 0x0000000400057305 */ /* 0x000ab0000021f000 */
[----:B0-----:R-:W0:Y:S01]  /*01f0*/  MUFU.RCP R8, R8 ;  /* 0x0000000800087308 */ /* 0x001e220000001000 */
[----:B-----5:R-:W-:-:S02]  /*0200*/  IMAD.MOV.U32 R4, RZ, RZ, RZ ;  /* 0x000000ffff047224 */ /* 0x020fc400078e00ff */
[----:B--2---:R-:W-:-:S04]  /*0210*/  IMAD.MOV R9, RZ, RZ, -R5 ;  /* 0x000000ffff097224 */ /* 0x004fc800078e0a05 */
[----:B------:R-:W-:-:S04]  /*0220*/  IMAD R9, R9, R2, RZ ;  /* 0x0000000209097224 */ /* 0x000fc800078e02ff */
[----:B------:R-:W-:-:S04]  /*0230*/  IMAD.HI.U32 R5, R5, R9, R4 ;  /* 0x0000000905057227 */ /* 0x000fc800078e0004 */
[----:B------:R-:W-:-:S04]  /*0240*/  IMAD.MOV.U32 R9, RZ, RZ, R11 ;  /* 0x000000ffff097224 */ /* 0x000fc800078e000b */
[----:B------:R-:W-:-:S04]  /*0250*/  IMAD.HI.U32 R4, R5, R9, RZ ;  /* 0x0000000905047227 */ /* 0x000fc800078e00ff */
[----:B------:R-:W-:-:S04]  /*0260*/  IMAD.HI.U32 R5, R5, R13, RZ ;  /* 0x0000000d05057227 */ /* 0x000fc800078e00ff */
[----:B------:R-:W-:Y:S02]  /*0270*/  IMAD.MOV R4, RZ, RZ, -R4 ;  /* 0x000000ffff047224 */ /* 0x000fe400078e0a04 */
[----:B------:R-:W-:Y:S02]  /*0280*/  IMAD.MOV R5, RZ, RZ, -R5 ;  /* 0x000000ffff057224 */ /* 0x000fe400078e0a05 */
[C---:B------:R-:W-:Y:S02]  /*0290*/  IMAD R9, R2.reuse, R4, R9 ;  /* 0x0000000402097224 */ /* 0x040fe400078e0209 */
[----:B------:R-:W-:Y:S02]  /*02a0*/  IMAD R13, R2, R5, R13 ;  /* 0x00000005020d7224 */ /* 0x000fe400078e020d */
[----:B------:R-:W-:Y:S01]  /*02b0*/  VIADD R4, R10, 0xffffffe ;  /* 0x0ffffffe0a047836 */ /* 0x000fe20000000000 */
[----:B------:R-:W-:Y:S01]  /*02c0*/  ISETP.GT.U32.AND P0, PT, R2, R9, PT ;  /* 0x000000090200720c */ /* 0x000fe20003f04070 */
[----:B0-----:R-:W-:Y:S01]  /*02d0*/  VIADD R10, R8, 0xffffffe ;  /* 0x0ffffffe080a7836 */ /* 0x001fe20000000000 */
[----:B------:R-:W-:Y:S01]  /*02e0*/  ISETP.GT.U32.AND P1, PT, R2, R13, PT ;  /* 0x0000000d0200720c */ /* 0x000fe20003f24070 */
[----:B------:R-:W0:Y:S08]  /*02f0*/  F2I.FTZ.U32.TRUNC.NTZ R5, R4 ;  /* 0x0000000400057305 */ /* 0x000e30000021f000 */
[----:B------:R2:W5:Y:S02]  /*0300*/  F2I.FTZ.U32.TRUNC.NTZ R11, R10 ;  /* 0x0000000a000b7305 */ /* 0x000564000021f000 */
[----:B------:R-:W-:-:S02]  /*0310*/  @!P0 IMAD.IADD R9, R9, 0x1, -R2 ;  /* 0x0000000109098824 */ /* 0x000fc400078e0a02 */
[----:B------:R-:W-:Y:S01]  /*0320*/  @!P1 IMAD.IADD R13, R13, 0x1, -R2 ;  /* 0x000000010d0d9824 */ /* 0x000fe200078e0a02 */
[----:B------:R-:W-:Y:S02]  /*0330*/  ISETP.GE.AND P1, PT, R6, RZ, PT ;  /* 0x000000ff0600720c */ /* 0x000fe40003f26270 */
[C---:B------:R-:W-:Y:S01]  /*0340*/  ISETP.GT.U32.AND P0, PT, R2.reuse, R9, PT ;  /* 0x000000090200720c */ /* 0x040fe20003f04070 */
[----:B0-----:R-:W-:Y:S01]  /*0350*/  IMAD.MOV R4, RZ, RZ, -R5 ;  /* 0x000000ffff047224 */ /* 0x001fe200078e0a05 */
[----:B------:R-:W-:Y:S01]  /*0360*/  ISETP.GT.U32.AND P2, PT, R2, R13, PT ;  /* 0x0000000d0200720c */ /* 0x000fe20003f44070 */
[----:B--2---:R-:W-:Y:S01]  /*0370*/  IMAD.MOV.U32 R10, RZ, RZ, RZ ;  /* 0x000000ffff0a7224 */ /* 0x004fe200078e00ff */
[-C--:B------:R-:W-:Y:S01]  /*0380*/  LOP3.LUT R6, RZ, R7.reuse, RZ, 0x33, !PT ;  /* 0x00000007ff067212 */ /* 0x080fe200078e33ff */
[----:B------:R-:W-:Y:S02]  /*0390*/  IMAD R15, R4, R7, RZ ;  /* 0x00000007040f7224 */ /* 0x000fe400078e02ff */
[----:B------:R-:W-:-:S04]  /*03a0*/  IMAD.MOV.U32 R4, RZ, RZ, RZ ;  /* 0x000000ffff047224 */ /* 0x000fc800078e00ff */
[----:B------:R-:W-:-:S04]  /*03b0*/  IMAD.HI.U32 R5, R5, R15, R4 ;  /* 0x0000000f05057227 */ /* 0x000fc800078e0004 */
[--C-:B------:R-:W-:Y:S01]  /*03c0*/  @!P0 IMAD.IADD R9, R9, 0x1, -R2.reuse ;  /* 0x0000000109098824 */ /* 0x100fe200078e0a02 */
[----:B------:R-:W-:Y:S01]  /*03d0*/  ISETP.NE.AND P0, PT, R7, RZ, PT ;  /* 0x000000ff0700720c */ /* 0x000fe20003f05270 */
[----:B------:R-:W-:Y:S02]  /*03e0*/  @!P2 IMAD.IADD R13, R13, 0x1, -R2 ;  /* 0x000000010d0da824 */ /* 0x000fe400078e0a02 */
[----:B------:R-:W-:Y:S02]  /*03f0*/  @!P1 IMAD.MOV R9, RZ, RZ, -R9 ;  /* 0x000000ffff099224 */ /* 0x000fe400078e0a09 */
[----:B------:R-:W-:Y:S02]  /*0400*/  IMAD R2, RZ, RZ, -UR4 ;  /* 0x80000004ff027e24 */ /* 0x000fe4000f8e02ff */
[----:B------:R-:W-:Y:S01]  /*0410*/  @!P3 IMAD.MOV R13, RZ, RZ, -R13 ;  /* 0x000000ffff0db224 */ /* 0x000fe200078e0a0d */
[----:B------:R-:W-:Y:S01]  /*0420*/  SEL R9, R6, R9, !P0 ;  /* 0x0000000906097207 */ /* 0x000fe20004000000 */
[----:B------:R-:W-:-:S03]  /*0430*/  IMAD.MOV.U32 R15, RZ, RZ, R2 ;  /* 0x000000ffff0f7224 */ /* 0x000fc600078e0002 */
[----:B------:R-:W-:Y:S01]  /*0440*/  SEL R13, R6, R13, !P0 ;  /* 0x0000000d060d7207 */ /* 0x000fe20004000000 */
[----:B------:R-:W-:Y:S02]  /*0450*/  VIADD R12, R9, 0x1 ;  /* 0x00000001090c7836 */ /* 0x000fe40000000000 */
[----:B-----5:R-:W-:Y:S02]  /*0460*/  IMAD R15, R15, R11, RZ ;  /* 0x0000000b0f0f7224 */ /* 0x020fe400078e02ff */
[----:B------:R-:W-:Y:S02]  /*0470*/  IMAD.IADD R2, R0, 0x1, -R13 ;  /* 0x0000000100027824 */ /* 0x000fe400078e0a0d */
[----:B------:R-:W-:-:S04]  /*0480*/  IMAD.HI.U32 R5, R5, R12, RZ ;  /* 0x0000000c05057227 */ /* 0x000fc800078e00ff */
[----:B------:R-:W-:-:S04]  /*0490*/  IMAD.HI.U32 R11, R11, R15, R10 ;  /* 0x0000000f0b0b7227 */ /* 0x000fc800078e000a */
[C---:B------:R-:W-:Y:S02]  /*04a0*/  VIADD R4, R2.reuse, UR5 ;  /* 0x0000000502047c36 */ /* 0x040fe40008000000 */
[----:B------:R-:W-:Y:S02]  /*04b0*/  IMAD.MOV R10, RZ, RZ, -R5 ;  /* 0x000000ffff0a7224 */ /* 0x000fe400078e0a05 */
[----:B------:R-:W-:Y:S02]  /*04c0*/  IMAD.IADD R8, R2, 0x1, R7 ;  /* 0x0000000102087824 */ /* 0x000fe400078e0207 */
[----:B------:R-:W-:-:S04]  /*04d0*/  IMAD.HI.U32 R5, R11, R4, RZ ;  /* 0x000000040b057227 */ /* 0x000fc800078e00ff */
[----:B------:R-:W-:Y:S02]  /*04e0*/  IMAD R12, R7, R10, R12 ;  /* 0x0000000a070c7224 */ /* 0x000fe400078e020c */
[----:B------:R-:W-:-:S03]  /*04f0*/  IMAD.HI.U32 R11, R11, R8, RZ ;  /* 0x000000080b0b7227 */ /* 0x000fc600078e00ff */
[----:B------:R-:W-:Y:S01]  /*0500*/  ISETP.GE.U32.AND P2, PT, R12, R7, PT ;  /* 0x000000070c00720c */ /* 0x000fe20003f46070 */
[----:B------:R-:W-:Y:S02]  /*0510*/  IMAD.MOV R5, RZ, RZ, -R5 ;  /* 0x000000ffff057224 */ /* 0x000fe400078e0a05 */
[----:B------:R-:W-:Y:S02]  /*0520*/  IMAD.MOV R11, RZ, RZ, -R11 ;  /* 0x000000ffff0b7224 */ /* 0x000fe400078e0a0b */
[----:B------:R-:W-:Y:S02]  /*0530*/  IMAD R4, R5, UR4, R4 ;  /* 0x0000000405047c24 */ /* 0x000fe4000f8e0204 */
[----:B------:R-:W-:Y:S02]  /*0540*/  IMAD R8, R11, UR4, R8 ;  /* 0x000000040b087c24 */ /* 0x000fe4000f8e0208 */
[----:B------:R-:W-:Y:S01]  /*0550*/  IMAD.IADD R16, R9, 0x1, R2 ;  /* 0x0000000109107824 */ /* 0x000fe200078e0202 */
[----:B------:R-:W-:-:S02]  /*0560*/  ISETP.GE.U32.AND P0, PT, R4, UR4, PT ;  /* 0x0000000404007c0c */ /* 0x000fc4000bf06070 */
[----:B------:R-:W-:Y:S01]  /*0570*/  ISETP.GE.U32.AND P1, PT, R8, UR4, PT ;  /* 0x0000000408007c0c */ /* 0x000fe2000bf26070 */
[----:B------:R-:W-:-:S05]  /*0580*/  @P2 IMAD.IADD R12, R12, 0x1, -R7 ;  /* 0x000000010c0c2824 */ /* 0x000fca00078e0a07 */
[----:B------:R-:W-:-:S05]  /*0590*/  ISETP.GE.U32.AND P3, PT, R12, R7, PT ;  /* 0x000000070c00720c */ /* 0x000fca0003f66070 */
[----:B------:R-:W-:Y:S02]  /*05a0*/  @P0 VIADD R4, R4, -UR4 ;  /* 0x8000000404040c36 */ /* 0x000fe40008000000 */
[----:B------:R-:W-:Y:S01]  /*05b0*/  @P1 VIADD R8, R8, -UR4 ;  /* 0x8000000408081c36 */ /* 0x000fe20008000000 */
[----:B------:R-:W-:Y:S02]  /*05c0*/  ISETP.NE.U32.AND P1, PT, R7, RZ, PT ;  /* 0x000000ff0700720c */ /* 0x000fe40003f25070 */
[----:B------:R-:W-:Y:S02]  /*05d0*/  ISETP.GE.U32.AND P0, PT, R4, UR4, PT ;  /* 0x0000000404007c0c */ /* 0x000fe4000bf06070 */
[----:B------:R-:W-:Y:S01]  /*05e0*/  ISETP.GE.U32.AND P2, PT, R8, UR4, PT ;  /* 0x0000000408007c0c */ /* 0x000fe2000bf46070 */
[----:B------:R-:W-:Y:S01]  /*05f0*/  @P3 IMAD.IADD R12, R12, 0x1, -R7 ;  /* 0x000000010c0c3824 */ /* 0x000fe200078e0a07 */
[----:B------:R-:W-:Y:S02]  /*0600*/  LOP3.LUT R7, RZ, UR4, RZ, 0x33, !PT ;  /* 0x00000004ff077c12 */ /* 0x000fe4000f8e33ff */
[----:B-1----:R-:W-:-:S02]  /*0610*/  IADD3 R16, P3, PT, R16, UR6, RZ ;  /* 0x0000000610107c10 */ /* 0x002fc4000ff7e0ff */
[----:B------:R-:W-:Y:S02]  /*0620*/  SEL R5, R6, R12, !P1 ;  /* 0x0000000c06057207 */ /* 0x000fe40004800000 */
[----:B------:R-:W-:Y:S01]  /*0630*/  ISETP.NE.U32.AND P1, PT, RZ, UR4, PT ;  /* 0x00000004ff007c0c */ /* 0x000fe2000bf25070 */
[----:B------:R-:W-:Y:S02]  /*0640*/  IMAD.X R17, RZ, RZ, UR7, P3 ;  /* 0x00000007ff117e24 */ /* 0x000fe400098e06ff */
[----:B------:R-:W-:Y:S02]  /*0650*/  @P0 VIADD R4, R4, -UR4 ;  /* 0x8000000404040c36 */ /* 0x000fe40008000000 */
[----:B------:R-:W-:Y:S02]  /*0660*/  @P2 VIADD R8, R8, -UR4 ;  /* 0x8000000408082c36 */ /* 0x000fe40008000000 */
[----:B------:R-:W-:Y:S01]  /*0670*/  IMAD.IADD R10, R2, 0x1, R5 ;  /* 0x00000001020a7824 */ /* 0x000fe200078e0205 */
[----:B------:R-:W-:-:S02]  /*0680*/  SEL R4, R7, R4, !P1 ;  /* 0x0000000407047207 */ /* 0x000fc40004800000 */
[----:B------:R-:W-:Y:S02]  /*0690*/  SEL R6, R7, R8, !P1 ;  /* 0x0000000807067207 */ /* 0x000fe40004800000 */
[----:B------:R-:W-:Y:S01]  /*06a0*/  IADD3 R8, P0, PT, R10, UR6, RZ ;  /* 0x000000060a087c10 */ /* 0x000fe2000ff1e0ff */
[C---:B------:R-:W-:Y:S01]  /*06b0*/  IMAD.IADD R14, R9.reuse, 0x1, R4 ;  /* 0x00000001090e7824 */ /* 0x040fe200078e0204 */
[----:B------:R0:W2:Y:S01]  /*06c0*/  LDG.E.U8 R7, desc[UR8][R16.64] ;  /* 0x0000000810077981 */ /* 0x0000a2000c1e1100 */
[----:B------:R-:W-:Y:S02]  /*06d0*/  IMAD.IADD R12, R9, 0x1, R6 ;  /* 0x00000001090c7824 */ /* 0x000fe400078e0206 */
[----:B------:R-:W-:Y:S01]  /*06e0*/  IMAD.X R9, RZ, RZ, UR7, P0 ;  /* 0x00000007ff097e24 */ /* 0x000fe200080e06ff */
[----:B------:R-:W-:Y:S01]  /*06f0*/  IADD3 R14, P0, PT, R14, UR6, RZ ;  /* 0x000000060e0e7c10 */ /* 0x000fe2000ff1e0ff */
[--C-:B------:R-:W-:Y:S01]  /*0700*/  IMAD.IADD R10, R4, 0x1, R5.reuse ;  /* 0x00000001040a7824 */ /* 0x100fe200078e0205 */
[----:B------:R-:W-:Y:S01]  /*0710*/  IADD3 R12, P1, PT, R12, UR6, RZ ;  /* 0x000000060c0c7c10 */ /* 0x000fe2000ff3e0ff */
[----:B------:R-:W-:Y:S01]  /*0720*/  IMAD.IADD R11, R6, 0x1, R5 ;  /* 0x00000001060b7824 */ /* 0x000fe200078e0205 */
[----:B------:R-:W2:Y:S01]  /*0730*/  LDG.E.U8 R8, desc[UR8][R8.64] ;  /* 0x0000000808087981 */ /* 0x000ea2000c1e1100 */
[----:B------:R-:W-:Y:S01]  /*0740*/  IMAD.X R15, RZ, RZ, UR7, P0 ;  /* 0x00000007ff0f7e24 */ /* 0x000fe200080e06ff */
[----:B------:R-:W-:-:S02]  /*0750*/  IADD3 R10, P2, PT, R10, UR6, RZ ;  /* 0x000000060a0a7c10 */ /* 0x000fc4000ff5e0ff */
[----:B0-----:R-:W-:Y:S01]  /*0760*/  IADD3 R16, P0, PT, R11, UR6, RZ ;  /* 0x000000060b107c10 */ /* 0x001fe2000ff1e0ff */
[----:B------:R-:W-:Y:S01]  /*0770*/  IMAD.X R13, RZ, RZ, UR7, P1 ;  /* 0x00000007ff0d7e24 */ /* 0x000fe200088e06ff */
[----:B------:R-:W5:Y:S01]  /*0780*/  LDG.E.U8 R14, desc[UR8][R14.64] ;  /* 0x000000080e0e7981 */ /* 0x000f62000c1e1100 */
[----:B------:R-:W-:Y:S02]  /*0790*/  IMAD.X R11, RZ, RZ, UR7, P2 ;  /* 0x00000007ff0b7e24 */ /* 0x000fe400090e06ff */
[----:B------:R-:W-:Y:S01]  /*07a0*/  IMAD.X R17, RZ, RZ, UR7, P0 ;  /* 0x00000007ff117e24 */ /* 0x000fe200080e06ff */
[----:B------:R-:W3:Y:S04]  /*07b0*/  LDG.E.U8 R12, desc[UR8][R12.64] ;  /* 0x000000080c0c7981 */ /* 0x000ee8000c1e1100 */
[----:B------:R-:W5:Y:S04]  /*07c0*/  LDG.E.U8 R11, desc[UR8][R10.64] ;  /* 0x000000080a0b7981 */ /* 0x000f68000c1e1100 */
[----:B------:R-:W3:Y:S01]  /*07d0*/  LDG.E.U8 R17, desc[UR8][R16.64] ;  /* 0x0000000810117981 */ /* 0x000ee2000c1e1100 */
[----:B------:R-:W-:Y:S01]  /*07e0*/  PLOP3.LUT P0, PT, PT, PT, PT, 0x80, 0x8 ;  /* 0x000000000008781c */ /* 0x000fe20003f0f070 */
[----:B--2---:R-:W-:-:S04]  /*07f0*/  IMAD R7, R7, 0x100, R8 ;  /* 0x0000010007077824 */ /* 0x004fc800078e0208 */
[----:B------:R-:W-:Y:S02]  /*0800*/  IMAD.SHL.U32 R18, R7, 0x100, RZ ;  /* 0x0000010007127824 */ /* 0x000fe400078e00ff */
[----:B-----5:R-:W-:Y:S02]  /*0810*/  IMAD R19, R14, 0x100, R11 ;  /* 0x000001000e137824 */ /* 0x020fe400078e020b */
[----:B---3--:R-:W-:Y:S02]  /*0820*/  IMAD R8, R12, 0x100, R17 ;  /* 0x000001000c087824 */ /* 0x008fe400078e0211 */
[----:B------:R-:W-:Y:S02]  /*0830*/  IMAD.SHL.U32 R19, R19, 0x100, RZ ;  /* 0x0000010013137824 */ /* 0x000fe400078e00ff */
[----:B------:R-:W-:-:S07]  /*0840*/  IMAD.SHL.U32 R14, R8, 0x100, RZ ;  /* 0x00000100080e7824 */ /* 0x000fce00078e00ff */
.L_x_16:
[----:B------:R-:W-:Y:S02]  /*0850*/  VIADD R8, R5, 0x1 ;  /* 0x0000000105087836 */ /* 0x000fe40000000000 */
[----:B------:R-:W-:-:S03]  /*0860*/  IMAD.MOV.U32 R7, RZ, RZ, R5 ;  /* 0x000000ffff077224 */ /* 0x000fc600078e0005 */
[----:B------:R-:W-:-:S04]  /*0870*/  ISETP.NE.AND P1, PT, R8, UR12, PT ;  /* 0x0000000c08007c0c */ /* 0x000fc8000bf25270 */
[----:B------:R-:W-:-:S05]  /*0880*/  SEL R5, R8, RZ, P1 ;  /* 0x000000ff08057207 */ /* 0x000fca0000800000 */
[--C-:B------:R-:W-:Y:S02]  /*0890*/  IMAD.IADD R8, R6, 0x1, R5.reuse ;  /* 0x0000000106087824 */ /* 0x100fe400078e0205 */
[--C-:B------:R-:W-:Y:S02]  /*08a0*/  IMAD.IADD R10, R4, 0x1, R5.reuse ;  /* 0x00000001040a7824 */ /* 0x100fe400078e0205 */
[----:B0-----:R-:W-:Y:S01]  /*08b0*/  IMAD.IADD R12, R2, 0x1, R5 ;  /* 0x00000001020c7824 */ /* 0x001fe200078e0205 */
[----:B------:R-:W-:Y:S02]  /*08c0*/  IADD3 R8, P3, PT, R8, UR14, RZ ;  /* 0x0000000e08087c10 */ /* 0x000fe4000ff7e0ff */
[----:B------:R-:W-:Y:S02]  /*08d0*/  IADD3 R10, P1, PT, R10, UR14, RZ ;  /* 0x0000000e0a0a7c10 */ /* 0x000fe4000ff3e0ff */
[----:B------:R-:W-:Y:S01]  /*08e0*/  IADD3 R12, P2, PT, R12, UR14, RZ ;  /* 0x0000000e0c0c7c10 */ /* 0x000fe2000ff5e0ff */
[----:B------:R-:W-:-:S02]  /*08f0*/  IMAD.X R9, RZ, RZ, UR15, P3 ;  /* 0x0000000fff097e24 */ /* 0x000fc400098e06ff */
[----:B------:R-:W-:Y:S02]  /*0900*/  IMAD.X R11, RZ, RZ, UR15, P1 ;  /* 0x0000000fff0b7e24 */ /* 0x000fe400088e06ff */
[----:B------:R-:W-:Y:S02]  /*0910*/  IMAD.X R13, RZ, RZ, UR15, P2 ;  /* 0x0000000fff0d7e24 */ /* 0x000fe400090e06ff */
[----:B------:R0:W2:Y:S04]  /*0920*/  LDG.E.U8 R9, desc[UR8][R8.64] ;  /* 0x0000000808097981 */ /* 0x0000a8000c1e1100 */
[----:B------:R-:W3:Y:S04]  /*0930*/  LDG.E.U8 R10, desc[UR8][R10.64] ;  /* 0x000000080a0a7981 */ /* 0x000ee8000c1e1100 */
[----:B------:R-:W5:Y:S01]  /*0940*/  LDG.E.U8 R13, desc[UR8][R12.64] ;  /* 0x000000080c0d7981 */ /* 0x000f62000c1e1100 */
[----:B------:R-:W-:-:S02]  /*0950*/  SHF.R.U32.HI R20, RZ, 0xf, R19 ;  /* 0x0000000fff147819 */ /* 0x000fc40000011613 */
[----:B------:R-:W-:Y:S02]  /*0960*/  SHF.R.U32.HI R21, RZ, 0xf, R14 ;  /* 0x0000000fff157819 */ /* 0x000fe4000001160e */
[----:B------:R-:W-:Y:S02]  /*0970*/  LOP3.LUT R15, R19, 0x14000, RZ, 0xc0, !PT ;  /* 0x00014000130f7812 */ /* 0x000fe400078ec0ff */
[----:B------:R-:W-:Y:S02]  /*0980*/  LOP3.LUT R16, R18, 0x14000, RZ, 0xc0, !PT ;  /* 0x0001400012107812 */ /* 0x000fe400078ec0ff */
[----:B------:R-:W-:Y:S02]  /*0990*/  LOP3.LUT R17, R14, 0x14000, RZ, 0xc0, !PT ;  /* 0x000140000e117812 */ /* 0x000fe400078ec0ff */
[----:B------:R-:W-:Y:S02]  /*09a0*/  LOP3.LUT R20, R20, 0x1, RZ, 0xc0, !PT ;  /* 0x0000000114147812 */ /* 0x000fe400078ec0ff */
[----:B------:R-:W-:-:S02]  /*09b0*/  LOP3.LUT R21, R21, 0x1, RZ, 0xc0, !PT ;  /* 0x0000000115157812 */ /* 0x000fc400078ec0ff */
[----:B------:R-:W-:-:S03]  /*09c0*/  IADD3 R15, PT, PT, R17, R16, R15 ;  /* 0x00000010110f7210 */ /* 0x000fc60007ffe00f */
[----:B------:R-:W-:Y:S01]  /*09d0*/  IMAD.IADD R20, R20, 0x1, R21 ;  /* 0x0000000114147824 */ /* 0x000fe200078e0215 */
[----:B0-----:R-:W-:-:S04]  /*09e0*/  SHF.R.U32.HI R8, RZ, 0xe, R15 ;  /* 0x0000000eff087819 */ /* 0x001fc8000001160f */
[----:B------:R-:W-:Y:S02]  /*09f0*/  LEA.HI R20, R15, R20, RZ, 0x10 ;  /* 0x000000140f147211 */ /* 0x000fe400078f80ff */
[----:B------:R-:W-:-:S05]  /*0a00*/  LOP3.LUT R15, R8, 0x3, RZ, 0xc0, !PT ;  /* 0x00000003080f7812 */ /* 0x000fca00078ec0ff */
[----:B------:R-:W-:-:S05]  /*0a10*/  IMAD.IADD R15, R15, 0x1, R20 ;  /* 0x000000010f0f7824 */ /* 0x000fca00078e0214 */
[----:B------:R-:W-:Y:S01]  /*0a20*/  ISETP.NE.AND P1, PT, R15, 0x3, PT ;  /* 0x000000030f00780c */ /* 0x000fe20003f25270 */
[----:B------:R-:W-:Y:S01]  /*0a30*/  BSSY.RECONVERGENT B0, `(.L_x_0) ;  /* 0x0000025000007945 */ /* 0x000fe20003800200 */
[----:B--2---:R-:W-:Y:S02]  /*0a40*/  LOP3.LUT R9, R14, R9, RZ, 0xfc, !PT ;  /* 0x000000090e097212 */ /* 0x004fe400078efcff */
[----:B---3--:R-:W-:Y:S02]  /*0a50*/  LOP3.LUT R8, R19, R10, RZ, 0xfc, !PT ;  /* 0x0000000a13087212 */ /* 0x008fe400078efcff */
[----:B-----5:R-:W-:Y:S01]  /*0a60*/  LOP3.LUT R10, R18, R13, RZ, 0xfc, !PT ;  /* 0x0000000d120a7212 */ /* 0x020fe200078efcff */
[----:B------:R-:W-:Y:S01]  /*0a70*/  IMAD.SHL.U32 R12, R9, 0x2, RZ ;  /* 0x00000002090c7824 */ /* 0x000fe200078e00ff */
[----:B------:R-:W-:Y:S01]  /*0a80*/  SHF.R.U32.HI R13, RZ, 0xe, R8 ;  /* 0x0000000eff0d7819 */ /* 0x000fe20000011608 */
[----:B------:R-:W-:Y:S01]  /*0a90*/  IMAD.SHL.U32 R11, R8, 0x2, RZ ;  /* 0x00000002080b7824 */ /* 0x000fe200078e00ff */
[----:B------:R-:W-:Y:S01]  /*0aa0*/  SHF.R.U32.HI R16, RZ, 0xe, R9 ;  /* 0x0000000eff107819 */ /* 0x000fe20000011609 */
[----:B------:R-:W-:Y:S01]  /*0ab0*/  IMAD.SHL.U32 R17, R10, 0x2, RZ ;  /* 0x000000020a117824 */ /* 0x000fe200078e00ff */
[----:B------:R-:W-:-:S02]  /*0ac0*/  LOP3.LUT R14, R13, 0x1, RZ, 0xc0, !PT ;  /* 0x000000010d0e7812 */ /* 0x000fc400078ec0ff */
[----:B------:R-:W-:Y:S02]  /*0ad0*/  LOP3.LUT R19, R16, 0x1, RZ, 0xc0, !PT ;  /* 0x0000000110137812 */ /* 0x000fe400078ec0ff */
[----:B------:R-:W-:Y:S02]  /*0ae0*/  LOP3.LUT R13, R12, 0x14000, RZ, 0xc0, !PT ;  /* 0x000140000c0d7812 */ /* 0x000fe400078ec0ff */
[----:B------:R-:W-:Y:S02]  /*0af0*/  LOP3.LUT R11, R11, 0x14000, RZ, 0xc0, !PT ;  /* 0x000140000b0b7812 */ /* 0x000fe400078ec0ff */
[----:B------:R-:W-:Y:S01]  /*0b00*/  LOP3.LUT R12, R17, 0x14000, RZ, 0xc0, !PT ;  /* 0x00014000110c7812 */ /* 0x000fe200078ec0ff */
[----:B------:R-:W-:-:S03]  /*0b10*/  IMAD.IADD R14, R14, 0x1, R19 ;  /* 0x000000010e0e7824 */ /* 0x000fc600078e0213 */
[----:B------:R-:W-:Y:S01]  /*0b20*/  IADD3 R13, PT, PT, R13, R12, R11 ;  /* 0x0000000c0d0d7210 */ /* 0x000fe20007ffe00b */
[C---:B------:R-:W-:Y:S02]  /*0b30*/  IMAD.SHL.U32 R19, R9.reuse, 0x8, RZ ;  /* 0x0000000809137824 */ /* 0x040fe400078e00ff */
[----:B------:R-:W-:Y:S01]  /*0b40*/  IMAD.SHL.U32 R16, R9, 0x4, RZ ;  /* 0x0000000409107824 */ /* 0x000fe200078e00ff */
[----:B------:R-:W-:Y:S01]  /*0b50*/  LEA.HI R14, R13, R14, RZ, 0x10 ;  /* 0x0000000e0d0e7211 */ /* 0x000fe200078f80ff */
[C---:B------:R-:W-:Y:S01]  /*0b60*/  IMAD.SHL.U32 R21, R8.reuse, 0x4, RZ ;  /* 0x0000000408157824 */ /* 0x040fe200078e00ff */
[----:B------:R-:W-:Y:S01]  /*0b70*/  SHF.R.U32.HI R13, RZ, 0xe, R13 ;  /* 0x0000000eff0d7819 */ /* 0x000fe2000001160d */
[----:B------:R-:W-:Y:S02]  /*0b80*/  IMAD.SHL.U32 R22, R8, 0x8, RZ ;  /* 0x0000000808167824 */ /* 0x000fe400078e00ff */
[C---:B------:R-:W-:Y:S02]  /*0b90*/  IMAD.SHL.U32 R11, R10.reuse, 0x4, RZ ;  /* 0x000000040a0b7824 */ /* 0x040fe400078e00ff */
[----:B------:R-:W-:Y:S01]  /*0ba0*/  IMAD.SHL.U32 R12, R10, 0x8, RZ ;  /* 0x000000080a0c7824 */ /* 0x000fe200078e00ff */
[----:B------:R-:W-:-:S02]  /*0bb0*/  LOP3.LUT R24, R19, 0x14000, RZ, 0xc0, !PT ;  /* 0x0001400013187812 */ /* 0x000fc400078ec0ff */
[----:B------:R-:W-:Y:S02]  /*0bc0*/  LOP3.LUT R20, R16, 0x14000, RZ, 0xc0, !PT ;  /* 0x0001400010147812 */ /* 0x000fe400078ec0ff */
[----:B------:R-:W-:Y:S01]  /*0bd0*/  LOP3.LUT R19, R13, 0x3, RZ, 0xc0, !PT ;  /* 0x000000030d137812 */ /* 0x000fe200078ec0ff */
[----:B------:R-:W-:Y:S01]  /*0be0*/  IMAD.MOV.U32 R13, RZ, RZ, 0x2 ;  /* 0x00000002ff0d7424 */ /* 0x000fe200078e00ff */
[----:B------:R-:W-:Y:S02]  /*0bf0*/  LOP3.LUT R21, R21, 0x14000, RZ, 0xc0, !PT ;  /* 0x0001400015157812 */ /* 0x000fe400078ec0ff */
[----:B------:R-:W-:Y:S02]  /*0c00*/  LOP3.LUT R22, R22, 0x14000, RZ, 0xc0, !PT ;  /* 0x0001400016167812 */ /* 0x000fe400078ec0ff */
[----:B------:R-:W-:Y:S02]  /*0c10*/  LOP3.LUT R16, R11, 0x14000, RZ, 0xc0, !PT ;  /* 0x000140000b107812 */ /* 0x000fe400078ec0ff */
[----:B------:R-:W-:Y:S01]  /*0c20*/  LOP3.LUT R23, R12, 0x14000, RZ, 0xc0, !PT ;  /* 0x000140000c177812 */ /* 0x000fe200078ec0ff */
[----:B------:R-:W-:Y:S06]  /*0c30*/  @!P1 BRA `(.L_x_1) ;  /* 0x0000000000109947 */ /* 0x000fec0003800000 */
[----:B------:R-:W-:-:S13]  /*0c40*/  ISETP.NE.AND P1, PT, R15, 0x2, PT ;  /* 0x000000020f00780c */ /* 0x000fda0003f25270 */
[----:B------:R-:W-:-:S04]  /*0c50*/  @!P1 SHF.R.U32.HI R13, RZ, 0xe, R18 ;  /* 0x0000000eff0d9819 */ /* 0x000fc80000011612 */
[----:B------:R-:W-:Y:S01]  /*0c60*/  @!P1 LOP3.LUT R13, R13, 0x2, RZ, 0xc0, !PT ;  /* 0x000000020d0d9812 */ /* 0x000fe200078ec0ff */
[----:B------:R-:W-:-:S07]  /*0c70*/  @P1 IMAD.MOV.U32 R13, RZ, RZ, RZ ;  /* 0x000000ffff0d1224 */ /* 0x000fce00078e00ff */
.L_x_1:
[----:B----4-:R-:W-:Y:S05]  /*0c80*/  BSYNC.RECONVERGENT B0 ;  /* 0x0000000000007941 */ /* 0x010fea0003800200 */
.L_x_0:
[----:B------:R-:W-:Y:S01]  /*0c90*/  IMAD.IADD R19, R19, 0x1, R14 ;  /* 0x0000000113137824 */ /* 0x000fe200078e020e */
[----:B------:R-:W-:Y:S01]  /*0ca0*/  IADD3 R22, PT, PT, R24, R23, R22 ;  /* 0x0000001718167210 */ /* 0x000fe20007ffe016 */
[----:B------:R-:W-:Y:S01]  /*0cb0*/  IMAD.SHL.U32 R23, R9, 0x20, RZ ;  /* 0x0000002009177824 */ /* 0x000fe200078e00ff */
[----:B------:R-:W-:Y:S01]  /*0cc0*/  IADD3 R21, PT, PT, R20, R16, R21 ;  /* 0x0000001014157210 */ /* 0x000fe20007ffe015 */
[----:B------:R-:W-:Y:S01]  /*0cd0*/  IMAD.SHL.U32 R16, R8, 0x10, RZ ;  /* 0x0000001008107824 */ /* 0x000fe200078e00ff */
[----:B------:R-:W-:Y:S01]  /*0ce0*/  ISETP.NE.AND P1, PT, R19, 0x3, PT ;  /* 0x000000031300780c */ /* 0x000fe20003f25270 */
[----:B------:R-:W-:Y:S01]  /*0cf0*/  IMAD.SHL.U32 R18, R9, 0x10, RZ ;  /* 0x0000001009127824 */ /* 0x000fe200078e00ff */
[----:B------:R-:W-:Y:S01]  /*0d00*/  LOP3.LUT R26, R23, 0x14000, RZ, 0xc0, !PT ;  /* 0x00014000171a7812 */ /* 0x000fe200078ec0ff */
[----:B------:R-:W-:Y:S01]  /*0d10*/  IMAD.SHL.U32 R14, R10, 0x10, RZ ;  /* 0x000000100a0e7824 */ /* 0x000fe200078e00ff */
[----:B------:R-:W-:Y:S01]  /*0d20*/  LOP3.LUT R16, R16, 0x14000, RZ, 0xc0, !PT ;  /* 0x0001400010107812 */ /* 0x000fe200078ec0ff */
[----:B------:R-:W-:Y:S01]  /*0d30*/  IMAD.SHL.U32 R20, R8, 0x20, RZ ;  /* 0x0000002008147824 */ /* 0x000fe200078e00ff */
[----:B------:R-:W-:Y:S01]  /*0d40*/  LOP3.LUT R18, R18, 0x14000, RZ, 0xc0, !PT ;  /* 0x0001400012127812 */ /* 0x000fe200078ec0ff */
[----:B------:R-:W-:Y:S01]  /*0d50*/  IMAD.SHL.U32 R15, R10, 0x20, RZ ;  /* 0x000000200a0f7824 */ /* 0x000fe200078e00ff */
[----:B------:R-:W-:Y:S01]  /*0d60*/  LOP3.LUT R23, R14, 0x14000, RZ, 0xc0, !PT ;  /* 0x000140000e177812 */ /* 0x000fe200078ec0ff */
[----:B------:R-:W-:Y:S01]  /*0d70*/  BSSY.RECONVERGENT B0, `(.L_x_2) ;  /* 0x000000b000007945 */ /* 0x000fe20003800200 */
[----:B------:R-:W-:-:S02]  /*0d80*/  LOP3.LUT R20, R20, 0x14000, RZ, 0xc0, !PT ;  /* 0x0001400014147812 */ /* 0x000fc400078ec0ff */
[----:B------:R-:W-:Y:S02]  /*0d90*/  LOP3.LUT R25, R15, 0x14000, RZ, 0xc0, !PT ;  /* 0x000140000f197812 */ /* 0x000fe400078ec0ff */
[----:B------:R-:W-:Y:S01]  /*0da0*/  IADD3 R24, PT, PT, R18, R23, R16 ;  /* 0x0000001712187210 */ /* 0x000fe20007ffe010 */
[----:B------:R-:W-:Y:S01]  /*0db0*/  IMAD.MOV.U32 R18, RZ, RZ, 0x1 ;  /* 0x00000001ff127424 */ /* 0x000fe200078e00ff */
[----:B------:R-:W-:Y:S01]  /*0dc0*/  IADD3 R16, PT, PT, R26, R25, R20 ;  /* 0x000000191a107210 */ /* 0x000fe20007ffe014 */
[----:B------:R-:W-:Y:S06]  /*0dd0*/  @!P1 BRA `(.L_x_3) ;  /* 0x0000000000109947 */ /* 0x000fec0003800000 */
[----:B------:R-:W-:-:S13]  /*0de0*/  ISETP.NE.AND P1, PT, R19, 0x2, PT ;  /* 0x000000021300780c */ /* 0x000fda0003f25270 */
[----:B------:R-:W-:-:S04]  /*0df0*/  @!P1 SHF.R.U32.HI R17, RZ, 0xf, R17 ;  /* 0x0000000fff119819 */ /* 0x000fc80000011611 */
[----:B------:R-:W-:Y:S01]  /*0e00*/  @!P1 LOP3.LUT R18, R17, 0x1, RZ, 0xc0, !PT ;  /* 0x0000000111129812 */ /* 0x000fe200078ec0ff */
[----:B------:R-:W-:-:S07]  /*0e10*/  @P1 IMAD.MOV.U32 R18, RZ, RZ, RZ ;  /* 0x000000ffff121224 */ /* 0x000fce00078e00ff */
.L_x_3:
[----:B------:R-:W-:Y:S05]  /*0e20*/  BSYNC.RECONVERGENT B0 ;  /* 0x0000000000007941 */ /* 0x000fea0003800200 */
.L_x_2:
[--C-:B------:R-:W-:Y:S01]  /*0e30*/  SHF.R.U32.HI R20, RZ, 0xc, R8.reuse ;  /* 0x0000000cff147819 */ /* 0x100fe20000011608 */
[----:B------:R-:W-:Y:S01]  /*0e40*/  IMAD.IADD R18, R18, 0x1, R13 ;  /* 0x0000000112127824 */ /* 0x000fe200078e020d */
[--C-:B------:R-:W-:Y:S01]  /*0e50*/  SHF.R.U32.HI R23, RZ, 0xc, R9.reuse ;  /* 0x0000000cff177819 */ /* 0x100fe20000011609 */
[----:B------:R-:W-:Y:S01]  /*0e60*/  BSSY.RECONVERGENT B0, `(.L_x_4) ;  /* 0x0000051000007945 */ /* 0x000fe20003800200 */
[----:B------:R-:W-:Y:S01]  /*0e70*/  SHF.R.U32.HI R17, RZ, 0xd, R8 ;  /* 0x0000000dff117819 */ /* 0x000fe20000011608 */
[----:B------:R-:W-:Y:S01]  /*0e80*/  IMAD.SHL.U32 R18, R18, 0x4, RZ ;  /* 0x0000000412127824 */ /* 0x000fe200078e00ff */
[----:B------:R-:W-:Y:S01]  /*0e90*/  SHF.R.U32.HI R19, RZ, 0xd, R9 ;  /* 0x0000000dff137819 */ /* 0x000fe20000011609 */
[----:B------:R-:W-:Y:S01]  /*0ea0*/  IMAD.MOV.U32 R13, RZ, RZ, 0x2 ;  /* 0x00000002ff0d7424 */ /* 0x000fe200078e00ff */
[----:B------:R-:W-:Y:S02]  /*0eb0*/  LOP3.LUT R20, R20, 0x1, RZ, 0xc0, !PT ;  /* 0x0000000114147812 */ /* 0x000fe400078ec0ff */
[----:B------:R-:W-:-:S02]  /*0ec0*/  LOP3.LUT R23, R23, 0x1, RZ, 0xc0, !PT ;  /* 0x0000000117177812 */ /* 0x000fc400078ec0ff */
[----:B------:R-:W-:Y:S02]  /*0ed0*/  LOP3.LUT R17, R17, 0x1, RZ, 0xc0, !PT ;  /* 0x0000000111117812 */ /* 0x000fe400078ec0ff */
[----:B------:R-:W-:Y:S01]  /*0ee0*/  LOP3.LUT R26, R19, 0x1, RZ, 0xc0, !PT ;  /* 0x00000001131a7812 */ /* 0x000fe200078ec0ff */
[----:B------:R-:W-:Y:S01]  /*0ef0*/  IMAD.IADD R27, R20, 0x1, R23 ;  /* 0x00000001141b7824 */ /* 0x000fe200078e0217 */
[----:B------:R-:W-:Y:S02]  /*0f00*/  SHF.R.U32.HI R20, RZ, 0xa, R8 ;  /* 0x0000000aff147819 */ /* 0x000fe40000011608 */
[--C-:B------:R-:W-:Y:S01]  /*0f10*/  SHF.R.U32.HI R25, RZ, 0xa, R9.reuse ;  /* 0x0000000aff197819 */ /* 0x100fe20000011609 */
[----:B------:R-:W-:Y:S01]  /*0f20*/  IMAD.IADD R26, R17, 0x1, R26 ;  /* 0x00000001111a7824 */ /* 0x000fe200078e021a */
[----:B------:R-:W-:Y:S02]  /*0f30*/  SHF.R.U32.HI R17, RZ, 0xb, R8 ;  /* 0x0000000bff117819 */ /* 0x000fe40000011608 */
[----:B------:R-:W-:-:S02]  /*0f40*/  SHF.R.U32.HI R19, RZ, 0xb, R9 ;  /* 0x0000000bff137819 */ /* 0x000fc40000011609 */
[----:B------:R-:W-:Y:S02]  /*0f50*/  LOP3.LUT R23, R20, 0x1, RZ, 0xc0, !PT ;  /* 0x0000000114177812 */ /* 0x000fe400078ec0ff */
[----:B------:R-:W-:Y:S02]  /*0f60*/  LOP3.LUT R28, R25, 0x1, RZ, 0xc0, !PT ;  /* 0x00000001191c7812 */ /* 0x000fe400078ec0ff */
[----:B------:R-:W-:Y:S02]  /*0f70*/  LOP3.LUT R17, R17, 0x1, RZ, 0xc0, !PT ;  /* 0x0000000111117812 */ /* 0x000fe400078ec0ff */
[----:B------:R-:W-:Y:S01]  /*0f80*/  LOP3.LUT R20, R19, 0x1, RZ, 0xc0, !PT ;  /* 0x0000000113147812 */ /* 0x000fe200078ec0ff */
[----:B------:R-:W-:Y:S01]  /*0f90*/  IMAD.IADD R19, R23, 0x1, R28 ;  /* 0x0000000117137824 */ /* 0x000fe200078e021c */
[----:B------:R-:W-:Y:S01]  /*0fa0*/  LEA.HI R26, R21, R26, RZ, 0x10 ;  /* 0x0000001a151a7211 */ /* 0x000fe200078f80ff */
[----:B------:R-:W-:Y:S01]  /*0fb0*/  IMAD.SHL.U32 R23, R9, 0x40, RZ ;  /* 0x0000004009177824 */ /* 0x000fe200078e00ff */
[----:B------:R-:W-:Y:S01]  /*0fc0*/  SHF.R.U32.HI R21, RZ, 0xe, R21 ;  /* 0x0000000eff157819 */ /* 0x000fe20000011615 */
[----:B------:R-:W-:Y:S01]  /*0fd0*/  IMAD.IADD R25, R17, 0x1, R20 ;  /* 0x0000000111197824 */ /* 0x000fe200078e0214 */
[----:B------:R-:W-:Y:S01]  /*0fe0*/  LEA.HI R27, R22, R27, RZ, 0x10 ;  /* 0x0000001b161b7211 */ /* 0x000fe200078f80ff */
[----:B------:R-:W-:Y:S01]  /*0ff0*/  IMAD.SHL.U32 R20, R8, 0x40, RZ ;  /* 0x0000004008147824 */ /* 0x000fe200078e00ff */
[----:B------:R-:W-:Y:S01]  /*1000*/  LOP3.LUT R28, R23, 0x14000, RZ, 0xc0, !PT ;  /* 0x00014000171c7812 */ /* 0x000fe200078ec0ff */
[----:B------:R-:W-:Y:S01]  /*1010*/  IMAD.SHL.U32 R17, R10, 0x40, RZ ;  /* 0x000000400a117824 */ /* 0x000fe200078e00ff */
[----:B------:R-:W-:-:S02]  /*1020*/  LOP3.LUT R21, R21, 0x3, RZ, 0xc0, !PT ;  /* 0x0000000315157812 */ /* 0x000fc400078ec0ff */
[----:B------:R-:W-:Y:S02]  /*1030*/  LOP3.LUT R20, R20, 0x14000, RZ, 0xc0, !PT ;  /* 0x0001400014147812 */ /* 0x000fe400078ec0ff */
[----:B------:R-:W-:Y:S01]  /*1040*/  LOP3.LUT R23, R17, 0x14000, RZ, 0xc0, !PT ;  /* 0x0001400011177812 */ /* 0x000fe200078ec0ff */
[----:B------:R-:W-:Y:S01]  /*1050*/  IMAD.IADD R21, R21, 0x1, R26 ;  /* 0x0000000115157824 */ /* 0x000fe200078e021a */
[----:B------:R-:W-:Y:S02]  /*1060*/  SHF.R.U32.HI R22, RZ, 0xe, R22 ;  /* 0x0000000eff167819 */ /* 0x000fe40000011616 */
[----:B------:R-:W-:Y:S02]  /*1070*/  IADD3 R20, PT, PT, R28, R23, R20 ;  /* 0x000000171c147210 */ /* 0x000fe40007ffe014 */
[----:B------:R-:W-:Y:S02]  /*1080*/  LEA.HI R25, R24, R25, RZ, 0x10 ;  /* 0x0000001918197211 */ /* 0x000fe400078f80ff */
[----:B------:R-:W-:-:S02]  /*1090*/  SHF.R.U32.HI R23, RZ, 0x9, R8 ;  /* 0x00000009ff177819 */ /* 0x000fc40000011608 */
[----:B------:R-:W-:Y:S02]  /*10a0*/  SHF.R.U32.HI R26, RZ, 0x9, R9 ;  /* 0x00000009ff1a7819 */ /* 0x000fe40000011609 */
[----:B------:R-:W-:Y:S02]  /*10b0*/  SHF.R.U32.HI R24, RZ, 0xe, R24 ;  /* 0x0000000eff187819 */ /* 0x000fe40000011618 */
[----:B------:R-:W-:Y:S02]  /*10c0*/  LOP3.LUT R22, R22, 0x3, RZ, 0xc0, !PT ;  /* 0x0000000316167812 */ /* 0x000fe400078ec0ff */
[----:B------:R-:W-:Y:S02]  /*10d0*/  LOP3.LUT R23, R23, 0x1, RZ, 0xc0, !PT ;  /* 0x0000000117177812 */ /* 0x000fe400078ec0ff */
[----:B------:R-:W-:Y:S01]  /*10e0*/  LOP3.LUT R26, R26, 0x1, RZ, 0xc0, !PT ;  /* 0x000000011a1a7812 */ /* 0x000fe200078ec0ff */
[----:B------:R-:W-:Y:S01]  /*10f0*/  IMAD.IADD R22, R22, 0x1, R27 ;  /* 0x0000000116167824 */ /* 0x000fe200078e021b */
[----:B------:R-:W-:Y:S01]  /*1100*/  LOP3.LUT R24, R24, 0x3, RZ, 0xc0, !PT ;  /* 0x0000000318187812 */ /* 0x000fe200078ec0ff */
[----:B------:R-:W-:Y:S01]  /*1110*/  IMAD.SHL.U32 R27, R9, 0x80, RZ ;  /* 0x00000080091b7824 */ /* 0x000fe200078e00ff */
[----:B------:R-:W-:Y:S01]  /*1120*/  LEA.HI R19, R16, R19, RZ, 0x10 ;  /* 0x0000001310137211 */ /* 0x000fe200078f80ff */
[----:B------:R-:W-:Y:S01]  /*1130*/  IMAD.IADD R23, R23, 0x1, R26 ;  /* 0x0000000117177824 */ /* 0x000fe200078e021a */
[----:B------:R-:W-:Y:S01]  /*1140*/  SHF.R.U32.HI R16, RZ, 0xe, R16 ;  /* 0x0000000eff107819 */ /* 0x000fe20000011610 */
[----:B------:R-:W-:Y:S01]  /*1150*/  IMAD.IADD R24, R24, 0x1, R25 ;  /* 0x0000000118187824 */ /* 0x000fe200078e0219 */
[----:B------:R-:W-:Y:S01]  /*1160*/  LOP3.LUT R28, R27, 0x14000, RZ, 0xc0, !PT ;  /* 0x000140001b1c7812 */ /* 0x000fe200078ec0ff */
[----:B------:R-:W-:Y:S01]  /*1170*/  IMAD.SHL.U32 R26, R8, 0x80, RZ ;  /* 0x00000080081a7824 */ /* 0x000fe200078e00ff */
[----:B------:R-:W-:Y:S01]  /*1180*/  LOP3.LUT R16, R16, 0x3, RZ, 0xc0, !PT ;  /* 0x0000000310107812 */ /* 0x000fe200078ec0ff */
[----:B------:R-:W-:Y:S01]  /*1190*/  IMAD.SHL.U32 R25, R10, 0x80, RZ ;  /* 0x000000800a197824 */ /* 0x000fe200078e00ff */
[----:B------:R-:W-:-:S02]  /*11a0*/  ISETP.NE.AND P6, PT, R21, 0x3, PT ;  /* 0x000000031500780c */ /* 0x000fc40003fc5270 */
[----:B------:R-:W-:Y:S01]  /*11b0*/  LOP3.LUT R26, R26, 0x14000, RZ, 0xc0, !PT ;  /* 0x000140001a1a7812 */ /* 0x000fe200078ec0ff */
[----:B------:R-:W-:Y:S01]  /*11c0*/  IMAD.IADD R16, R16, 0x1, R19 ;  /* 0x0000000110107824 */ /* 0x000fe200078e0213 */
[----:B------:R-:W-:Y:S02]  /*11d0*/  LOP3.LUT R27, R25, 0x14000, RZ, 0xc0, !PT ;  /* 0x00014000191b7812 */ /* 0x000fe400078ec0ff */
[----:B------:R-:W-:Y:S02]  /*11e0*/  SHF.R.U32.HI R19, RZ, 0x8, R8 ;  /* 0x00000008ff137819 */ /* 0x000fe40000011608 */
[----:B------:R-:W-:Y:S02]  /*11f0*/  IADD3 R26, PT, PT, R28, R27, R26 ;  /* 0x0000001b1c1a7210 */ /* 0x000fe40007ffe01a */
[----:B------:R-:W-:Y:S02]  /*1200*/  SHF.R.U32.HI R27, RZ, 0x8, R9 ;  /* 0x00000008ff1b7819 */ /* 0x000fe40000011609 */
[----:B------:R-:W-:-:S02]  /*1210*/  LOP3.LUT R19, R19, 0x1, RZ, 0xc0, !PT ;  /* 0x0000000113137812 */ /* 0x000fc400078ec0ff */
[----:B------:R-:W-:Y:S02]  /*1220*/  LOP3.LUT R28, R27, 0x1, RZ, 0xc0, !PT ;  /* 0x000000011b1c7812 */ /* 0x000fe400078ec0ff */
[----:B------:R-:W-:Y:S02]  /*1230*/  PLOP3.LUT P1, PT, P0, PT, PT, 0x80, 0x8 ;  /* 0x000000000008781c */ /* 0x000fe4000072f070 */
[----:B------:R-:W-:Y:S01]  /*1240*/  ISETP.NE.AND P0, PT, R22, 0x3, PT ;  /* 0x000000031600780c */ /* 0x000fe20003f05270 */
[----:B------:R-:W-:Y:S01]  /*1250*/  IMAD.IADD R27, R19, 0x1, R28 ;  /* 0x00000001131b7824 */ /* 0x000fe200078e021c */
[----:B------:R-:W-:Y:S02]  /*1260*/  LEA.HI R19, R20, R23, RZ, 0x10 ;  /* 0x0000001714137211 */ /* 0x000fe400078f80ff */
[----:B------:R-:W-:Y:S02]  /*1270*/  SHF.R.U32.HI R23, RZ, 0xe, R20 ;  /* 0x0000000eff177819 */ /* 0x000fe40000011614 */
[----:B------:R-:W-:-:S02]  /*1280*/  LEA.HI R20, R26, R27, RZ, 0x10 ;  /* 0x0000001b1a147211 */ /* 0x000fc400078f80ff */
[----:B------:R-:W-:Y:S02]  /*1290*/  SHF.R.U32.HI R27, RZ, 0xe, R26 ;  /* 0x0000000eff1b7819 */ /* 0x000fe4000001161a */
[----:B------:R-:W-:Y:S02]  /*12a0*/  LOP3.LUT R26, R23, 0x3, RZ, 0xc0, !PT ;  /* 0x00000003171a7812 */ /* 0x000fe400078ec0ff */
[----:B------:R-:W-:Y:S02]  /*12b0*/  LOP3.LUT R27, R27, 0x3, RZ, 0xc0, !PT ;  /* 0x000000031b1b7812 */ /* 0x000fe400078ec0ff */
[----:B------:R-:W-:Y:S01]  /*12c0*/  ISETP.NE.AND P2, PT, R24, 0x3, PT ;  /* 0x000000031800780c */ /* 0x000fe20003f45270 */
[----:B------:R-:W-:Y:S01]  /*12d0*/  IMAD.IADD R19, R26, 0x1, R19 ;  /* 0x000000011a137824 */ /* 0x000fe200078e0213 */
[----:B------:R-:W-:Y:S01]  /*12e0*/  ISETP.NE.AND P3, PT, R16, 0x3, PT ;  /* 0x000000031000780c */ /* 0x000fe20003f65270 */
[----:B------:R-:W-:-:S03]  /*12f0*/  IMAD.IADD R20, R27, 0x1, R20 ;  /* 0x000000011b147824 */ /* 0x000fc600078e0214 */
[----:B------:R-:W-:Y:S02]  /*1300*/  ISETP.NE.AND P4, PT, R19, 0x3, PT ;  /* 0x000000031300780c */ /* 0x000fe40003f85270 */
[----:B------:R-:W-:Y:S01]  /*1310*/  ISETP.NE.AND P5, PT, R20, 0x3, PT ;  /* 0x000000031400780c */ /* 0x000fe20003fa5270 */
[----:B------:R-:W-:-:S12]  /*1320*/  @!P6 BRA `(.L_x_5) ;  /* 0x000000000010e947 */ /* 0x000fd80003800000 */
[----:B------:R-:W-:-:S13]  /*1330*/  ISETP.NE.AND P6, PT, R21, 0x2, PT ;  /* 0x000000021500780c */ /* 0x000fda0003fc5270 */
[----:B------:R-:W-:-:S04]  /*1340*/  @!P6 SHF.R.U32.HI R11, RZ, 0xe, R11 ;  /* 0x0000000eff0be819 */ /* 0x000fc8000001160b */
[----:B------:R-:W-:Y:S01]  /*1350*/  @!P6 LOP3.LUT R13, R11, 0x2, RZ, 0xc0, !PT ;  /* 0x000000020b0de812 */ /* 0x000fe200078ec0ff */
[----:B------:R-:W-:-:S07]  /*1360*/  @P6 IMAD.MOV.U32 R13, RZ, RZ, RZ ;  /* 0x000000ffff0d6224 */ /* 0x000fce00078e00ff */
.L_x_5:
[----:B------:R-:W-:Y:S05]  /*1370*/  BSYNC.RECONVERGENT B0 ;  /* 0x0000000000007941 */ /* 0x000fea0003800200 */
.L_x_4:
[----:B------:R-:W-:Y:S01]  /*1380*/  BSSY.RECONVERGENT B0, `(.L_x_6) ;  /* 0x0000008000007945 */ /* 0x000fe20003800200 */
[----:B------:R-:W-:Y:S01]  /*1390*/  LOP3.LUT R18, R18, R13, RZ, 0xfc, !PT ;  /* 0x0000000d12127212 */ /* 0x000fe200078efcff */
[----:B------:R-:W-:Y:S02]  /*13a0*/  IMAD.MOV.U32 R11, RZ, RZ, 0x1 ;  /* 0x00000001ff0b7424 */ /* 0x000fe400078e00ff */
[----:B------:R-:W-:Y:S05]  /*13b0*/  @!P0 BRA `(.L_x_7) ;  /* 0x0000000000108947 */ /* 0x000fea0003800000 */
[----:B------:R-:W-:-:S13]  /*13c0*/  ISETP.NE.AND P0, PT, R22, 0x2, PT ;  /* 0x000000021600780c */ /* 0x000fda0003f05270 */
[----:B------:R-:W-:-:S04]  /*13d0*/  @!P0 SHF.R.U32.HI R11, RZ, 0xf, R12 ;  /* 0x0000000fff0b8819 */ /* 0x000fc8000001160c */
[----:B------:R-:W-:Y:S01]  /*13e0*/  @!P0 LOP3.LUT R11, R11, 0x1, RZ, 0xc0, !PT ;  /* 0x000000010b0b8812 */ /* 0x000fe200078ec0ff */
[----:B------:R-:W-:-:S07]  /*13f0*/  @P0 IMAD.MOV.U32 R11, RZ, RZ, RZ ;  /* 0x000000ffff0b0224 */ /* 0x000fce00078e00ff */
.L_x_7:
[----:B------:R-:W-:Y:S05]  /*1400*/  BSYNC.RECONVERGENT B0 ;  /* 0x0000000000007941 */ /* 0x000fea0003800200 */
.L_x_6:
[----:B------:R-:W-:Y:S01]  /*1410*/  IMAD.IADD R11, R18, 0x1, R11 ;  /* 0x00000001120b7824 */ /* 0x000fe200078e020b */
[----:B------:R-:W-:Y:S03]  /*1420*/  BSSY.RECONVERGENT B0, `(.L_x_8) ;  /* 0x0000008000007945 */ /* 0x000fe60003800200 */
[----:B------:R-:W-:Y:S02]  /*1430*/  IMAD.SHL.U32 R12, R11, 0x4, RZ ;  /* 0x000000040b0c7824 */ /* 0x000fe400078e00ff */
[----:B------:R-:W-:Y:S01]  /*1440*/  IMAD.MOV.U32 R11, RZ, RZ, 0x2 ;  /* 0x00000002ff0b7424 */ /* 0x000fe200078e00ff */
[----:B------:R-:W-:Y:S06]  /*1450*/  @!P2 BRA `(.L_x_9) ;  /* 0x000000000010a947 */ /* 0x000fec0003800000 */
[----:B------:R-:W-:-:S13]  /*1460*/  ISETP.NE.AND P0, PT, R24, 0x2, PT ;  /* 0x000000021800780c */ /* 0x000fda0003f05270 */
[----:B------:R-:W-:-:S04]  /*1470*/  @!P0 SHF.R.U32.HI R11, RZ, 0xe, R14 ;  /* 0x0000000eff0b8819 */ /* 0x000fc8000001160e */
[----:B------:R-:W-:Y:S01]  /*1480*/  @!P0 LOP3.LUT R11, R11, 0x2, RZ, 0xc0, !PT ;  /* 0x000000020b0b8812 */ /* 0x000fe200078ec0ff */
[----:B------:R-:W-:-:S07]  /*1490*/  @P0 IMAD.MOV.U32 R11, RZ, RZ, RZ ;  /* 0x000000ffff0b0224 */ /* 0x000fce00078e00ff */
.L_x_9:
[----:B------:R-:W-:Y:S05]  /*14a0*/  BSYNC.RECONVERGENT B0 ;  /* 0x0000000000007941 */ /* 0x000fea0003800200 */
.L_x_8:
        /* <DEDUP_REMOVED lines=8> */
.L_x_11:
[----:B------:R-:W-:Y:S05]  /*1530*/  BSYNC.RECONVERGENT B0 ;  /* 0x0000000000007941 */ /* 0x000fea0003800200 */
.L_x_10:
[----:B------:R-:W-:Y:S01]  /*1540*/  IMAD.IADD R12, R12, 0x1, R11 ;  /* 0x000000010c0c7824 */ /* 0x000fe200078e020b */
[----:B------:R-:W-:Y:S01]  /*1550*/  BSSY.RECONVERGENT B0, `(.L_x_12) ;  /* 0x0000008000007945 */ /* 0x000fe20003800200 */
[----:B------:R-:W-:Y:S02]  /*1560*/  IMAD.MOV.U32 R11, RZ, RZ, 0x2 ;  /* 0x00000002ff0b7424 */ /* 0x000fe400078e00ff */
[----:B------:R-:W-:Y:S01]  /*1570*/  IMAD.SHL.U32 R12, R12, 0x4, RZ ;  /* 0x000000040c0c7824 */ /* 0x000fe200078e00ff */
[----:B------:R-:W-:Y:S06]  /*1580*/  @!P4 BRA `(.L_x_13) ;  /* 0x000000000010c947 */ /* 0x000fec0003800000 */
[----:B------:R-:W-:-:S13]  /*1590*/  ISETP.NE.AND P0, PT, R19, 0x2, PT ;  /* 0x000000021300780c */ /* 0x000fda0003f05270 */
[----:B------:R-:W-:-:S04]  /*15a0*/  @!P0 SHF.R.U32.HI R11, RZ, 0xe, R17 ;  /* 0x0000000eff0b8819 */ /* 0x000fc80000011611 */
[----:B------:R-:W-:Y:S01]  /*15b0*/  @!P0 LOP3.LUT R11, R11, 0x2, RZ, 0xc0, !PT ;  /* 0x000000020b0b8812 */ /* 0x000fe200078ec0ff */
[----:B------:R-:W-:-:S07]  /*15c0*/  @P0 IMAD.MOV.U32 R11, RZ, RZ, RZ ;  /* 0x000000ffff0b0224 */ /* 0x000fce00078e00ff */
.L_x_13:
[----:B------:R-:W-:Y:S05]  /*15d0*/  BSYNC.RECONVERGENT B0 ;  /* 0x0000000000007941 */ /* 0x000fea0003800200 */
.L_x_12:
        /* <DEDUP_REMOVED lines=8> */
.L_x_15:
[----:B------:R-:W-:Y:S05]  /*1660*/  BSYNC.RECONVERGENT B0 ;  /* 0x0000000000007941 */ /* 0x000fea0003800200 */
.L_x_14:
[----:B------:R-:W-:Y:S02]  /*1670*/  IMAD.IADD R12, R2, 0x1, R7 ;  /* 0x00000001020c7824 */ /* 0x000fe400078e0207 */
[----:B------:R-:W-:Y:S02]  /*1680*/  IMAD.IADD R11, R14, 0x1, R11 ;  /* 0x000000010e0b7824 */ /* 0x000fe400078e020b */
[----:B------:R-:W-:Y:S01]  /*1690*/  IMAD.SHL.U32 R19, R8, 0x100, RZ ;  /* 0x0000010008137824 */ /* 0x000fe200078e00ff */
[----:B------:R-:W-:Y:S01]  /*16a0*/  IADD3 R12, P0, PT, R12, UR10, RZ ;  /* 0x0000000a0c0c7c10 */ /* 0x000fe2000ff1e0ff */
[----:B------:R-:W-:Y:S02]  /*16b0*/  IMAD.SHL.U32 R18, R10, 0x100, RZ ;  /* 0x000001000a127824 */ /* 0x000fe400078e00ff */
[----:B------:R-:W-:Y:S02]  /*16c0*/  IMAD.SHL.U32 R14, R9, 0x100, RZ ;  /* 0x00000100090e7824 */ /* 0x000fe400078e00ff */
[----:B------:R-:W-:Y:S01]  /*16d0*/  IMAD.X R13, RZ, RZ, UR11, P0 ;  /* 0x0000000bff0d7e24 */ /* 0x000fe200080e06ff */
[----:B------:R-:W-:-:S04]  /*16e0*/  PLOP3.LUT P0, PT, PT, PT, PT, 0x8, 0x80 ;  /* 0x000000000080781c */ /* 0x000fc80003f0e170 */
[----:B------:R0:W-:Y:S01]  /*16f0*/  STG.E.U8 desc[UR8][R12.64], R11 ;  /* 0x0000000b0c007986 */ /* 0x0001e2000c101108 */
[----:B------:R-:W-:Y:S08]  /*1700*/  @P1 BRA `(.L_x_16) ;  /* 0xfffffff000501947 */ /* 0x000ff0000383ffff */
[----:B------:R-:W-:-:S05]  /*1710*/  IMAD R0, R3, 0x2, R0 ;  /* 0x0000000203007824 */ /* 0x000fca00078e0200 */
[----:B------:R-:W-:-:S13]  /*1720*/  ISETP.GE.AND P0, PT, R0, UR4, PT ;  /* 0x0000000400007c0c */ /* 0x000fda000bf06270 */
[----:B------:R-:W-:Y:S05]  /*1730*/  @!P0 BRA `(.L_x_17) ;  /* 0xffffffe800748947 */ /* 0x000fea000383ffff */
[----:B------:R-:W-:Y:S05]  /*1740*/  EXIT ;  /* 0x000000000000794d */ /* 0x000fea0003800000 */
.L_x_18:
[----:B------:R-:W-:-:S00]  /*1750*/  BRA `(.L_x_18) ;  /* 0xfffffffc00fc7947 */ /* 0x000fc0000383ffff */
[----:B------:R-:W-:-:S00]  /*1760*/  NOP ;  /* 0x0000000000007918 */ /* 0x000fc00000000000 */
        /* <DEDUP_REMOVED lines=9> */
.L_x_19:


//--------------------- .nv.shared.reserved.0     --------------------------
	.section	.nv.shared.reserved.0,"aw",@nobits
	.weak		__nv_reservedSMEM_offset_0_alias
	.size		__nv_reservedSMEM_offset_0_alias, 0, 64
	.other		__nv_reservedSMEM_offset_0_alias,@"STO_CUDA_RESERVED_SHARED STV_DEFAULT"
__nv_reservedSMEM_offset_0_alias:
	.zero		0
	.zero		64


//--------------------- .nv.constant0._Z13conway_kernelPhS_S_ii --------------------------
	.section	.nv.constant0._Z13conway_kernelPhS_S_ii,"a",@progbits
	.sectionflags	@""
	.align	4
.nv.constant0._Z13conway_kernelPhS_S_ii:
	.zero		928


//--------------------- SYMBOLS --------------------------

	.type		.nv.reservedSmem.offset0,@object
	.size		.nv.reservedSmem.offset0,0x4
